//
// Generated by NVIDIA NVVM Compiler
//
// Compiler Build ID: CL-36424714
// Cuda compilation tools, release 13.0, V13.0.88
// Based on NVVM 20.0.0
//

.version 9.0
.target sm_100
.address_size 64

	// .globl	_Z19augment_data_kernelPKdPdi

.visible .entry _Z19augment_data_kernelPKdPdi(
	.param .u64 .ptr .align 1 _Z19augment_data_kernelPKdPdi_param_0,
	.param .u64 .ptr .align 1 _Z19augment_data_kernelPKdPdi_param_1,
	.param .u32 _Z19augment_data_kernelPKdPdi_param_2
)
{
	.reg .pred 	%p<2>;
	.reg .b32 	%r<7>;
	.reg .b64 	%rd<10>;
	.reg .b64 	%fd<2>;

	ld.param.u64 	%rd1, [_Z19augment_data_kernelPKdPdi_param_0];
	ld.param.u64 	%rd2, [_Z19augment_data_kernelPKdPdi_param_1];
	ld.param.u32 	%r2, [_Z19augment_data_kernelPKdPdi_param_2];
	mov.u32 	%r3, %ctaid.x;
	mov.u32 	%r4, %ntid.x;
	mov.u32 	%r5, %tid.x;
	mad.lo.s32 	%r1, %r3, %r4, %r5;
	setp.ge.s32 	%p1, %r1, %r2;
	@%p1 bra 	$L__BB0_2;
	cvta.to.global.u64 	%rd3, %rd1;
	cvta.to.global.u64 	%rd4, %rd2;
	mul.wide.s32 	%rd5, %r1, 8;
	add.s64 	%rd6, %rd3, %rd5;
	ld.global.f64 	%fd1, [%rd6];
	shl.b32 	%r6, %r1, 1;
	mul.wide.s32 	%rd7, %r6, 8;
	add.s64 	%rd8, %rd4, %rd7;
	st.global.f64 	[%rd8], %fd1;
	mov.b64 	%rd9, 4607182418800017408;
	st.global.u64 	[%rd8+8], %rd9;
$L__BB0_2:
	ret;

}
	// .globl	_Z22gaussian_kernel_kernelPKdS0_Pdiid
.visible .entry _Z22gaussian_kernel_kernelPKdS0_Pdiid(
	.param .u64 .ptr .align 1 _Z22gaussian_kernel_kernelPKdS0_Pdiid_param_0,
	.param .u64 .ptr .align 1 _Z22gaussian_kernel_kernelPKdS0_Pdiid_param_1,
	.param .u64 .ptr .align 1 _Z22gaussian_kernel_kernelPKdS0_Pdiid_param_2,
	.param .u32 _Z22gaussian_kernel_kernelPKdS0_Pdiid_param_3,
	.param .u32 _Z22gaussian_kernel_kernelPKdS0_Pdiid_param_4,
	.param .f64 _Z22gaussian_kernel_kernelPKdS0_Pdiid_param_5
)
{
	.reg .pred 	%p<5>;
	.reg .b32 	%r<27>;
	.reg .b32 	%f<3>;
	.reg .b64 	%rd<13>;
	.reg .b64 	%fd<33>;

	ld.param.u64 	%rd1, [_Z22gaussian_kernel_kernelPKdS0_Pdiid_param_0];
	ld.param.u64 	%rd2, [_Z22gaussian_kernel_kernelPKdS0_Pdiid_param_1];
	ld.param.u64 	%rd3, [_Z22gaussian_kernel_kernelPKdS0_Pdiid_param_2];
	ld.param.u32 	%r8, [_Z22gaussian_kernel_kernelPKdS0_Pdiid_param_3];
	ld.param.u32 	%r7, [_Z22gaussian_kernel_kernelPKdS0_Pdiid_param_4];
	ld.param.f64 	%fd6, [_Z22gaussian_kernel_kernelPKdS0_Pdiid_param_5];
	mov.u32 	%r9, %ctaid.x;
	mov.u32 	%r10, %ntid.x;
	mov.u32 	%r11, %tid.x;
	mad.lo.s32 	%r1, %r9, %r10, %r11;
	mul.lo.s32 	%r12, %r7, %r8;
	setp.ge.s32 	%p1, %r1, %r12;
	@%p1 bra 	$L__BB1_5;
	cvta.to.global.u64 	%rd4, %rd1;
	cvta.to.global.u64 	%rd5, %rd2;
	div.s32 	%r2, %r1, %r7;
	mul.lo.s32 	%r13, %r2, %r7;
	sub.s32 	%r3, %r1, %r13;
	mul.wide.s32 	%rd6, %r2, 8;
	add.s64 	%rd7, %rd4, %rd6;
	ld.global.f64 	%fd7, [%rd7];
	mul.wide.s32 	%rd8, %r3, 8;
	add.s64 	%rd9, %rd5, %rd8;
	ld.global.f64 	%fd8, [%rd9];
	sub.f64 	%fd9, %fd7, %fd8;
	neg.f64 	%fd10, %fd9;
	mul.f64 	%fd11, %fd9, %fd10;
	mul.f64 	%fd12, %fd6, %fd6;
	div.rn.f64 	%fd1, %fd11, %fd12;
	fma.rn.f64 	%fd13, %fd1, 0d3FF71547652B82FE, 0d4338000000000000;
	{
	.reg .b32 %temp; 
	mov.b64 	{%r4, %temp}, %fd13;
	}
	mov.f64 	%fd14, 0dC338000000000000;
	add.rn.f64 	%fd15, %fd13, %fd14;
	fma.rn.f64 	%fd16, %fd15, 0dBFE62E42FEFA39EF, %fd1;
	fma.rn.f64 	%fd17, %fd15, 0dBC7ABC9E3B39803F, %fd16;
	fma.rn.f64 	%fd18, %fd17, 0d3E5ADE1569CE2BDF, 0d3E928AF3FCA213EA;
	fma.rn.f64 	%fd19, %fd18, %fd17, 0d3EC71DEE62401315;
	fma.rn.f64 	%fd20, %fd19, %fd17, 0d3EFA01997C89EB71;
	fma.rn.f64 	%fd21, %fd20, %fd17, 0d3F2A01A014761F65;
	fma.rn.f64 	%fd22, %fd21, %fd17, 0d3F56C16C1852B7AF;
	fma.rn.f64 	%fd23, %fd22, %fd17, 0d3F81111111122322;
	fma.rn.f64 	%fd24, %fd23, %fd17, 0d3FA55555555502A1;
	fma.rn.f64 	%fd25, %fd24, %fd17, 0d3FC5555555555511;
	fma.rn.f64 	%fd26, %fd25, %fd17, 0d3FE000000000000B;
	fma.rn.f64 	%fd27, %fd26, %fd17, 0d3FF0000000000000;
	fma.rn.f64 	%fd28, %fd27, %fd17, 0d3FF0000000000000;
	{
	.reg .b32 %temp; 
	mov.b64 	{%r5, %temp}, %fd28;
	}
	{
	.reg .b32 %temp; 
	mov.b64 	{%temp, %r6}, %fd28;
	}
	shl.b32 	%r14, %r4, 20;
	add.s32 	%r15, %r14, %r6;
	mov.b64 	%fd32, {%r5, %r15};
	{
	.reg .b32 %temp; 
	mov.b64 	{%temp, %r16}, %fd1;
	}
	mov.b32 	%f2, %r16;
	abs.f32 	%f1, %f2;
	setp.lt.f32 	%p2, %f1, 0f4086232B;
	@%p2 bra 	$L__BB1_4;
	setp.lt.f64 	%p3, %fd1, 0d0000000000000000;
	add.f64 	%fd29, %fd1, 0d7FF0000000000000;
	selp.f64 	%fd32, 0d0000000000000000, %fd29, %p3;
	setp.geu.f32 	%p4, %f1, 0f40874800;
	@%p4 bra 	$L__BB1_4;
	shr.u32 	%r17, %r4, 31;
	add.s32 	%r18, %r4, %r17;
	shr.s32 	%r19, %r18, 1;
	shl.b32 	%r20, %r19, 20;
	add.s32 	%r21, %r6, %r20;
	mov.b64 	%fd30, {%r5, %r21};
	sub.s32 	%r22, %r4, %r19;
	shl.b32 	%r23, %r22, 20;
	add.s32 	%r24, %r23, 1072693248;
	mov.b32 	%r25, 0;
	mov.b64 	%fd31, {%r25, %r24};
	mul.f64 	%fd32, %fd31, %fd30;
$L__BB1_4:
	mad.lo.s32 	%r26, %r2, %r7, %r3;
	cvta.to.global.u64 	%rd10, %rd3;
	mul.wide.s32 	%rd11, %r26, 8;
	add.s64 	%rd12, %rd10, %rd11;
	st.global.f64 	[%rd12], %fd32;
$L__BB1_5:
	ret;

}


// ===== COMPILED SASS (sm_100) =====

	.target	sm_100

	.elftype	@"ET_EXEC"


//--------------------- .note.nv.tkinfo           --------------------------
	.section	.note.nv.tkinfo,"",@"SHT_NOTE"
	.sectionflags	@"SHF_NOTE_NV_TKINFO"
	.tkinfo
        /*0018*/ 	.word	0x00000002
        /*0030*/ 	.string	""
        /*0030*/ 	.string	"ptxas"
        /*0030*/ 	.string	"Cuda compilation tools, release 13.0, V13.0.88"
        /*0030*/ 	.string	"Build cuda_13.0.r13.0/compiler.36424714_0"
        /*0030*/ 	.string	"-arch sm_100 -m 64 "



//--------------------- .note.nv.cuinfo           --------------------------
	.section	.note.nv.cuinfo,"",@"SHT_NOTE"
	.sectionflags	@"SHF_NOTE_NV_CUINFO"
        /*0018*/ 	.short	0x0002
        /*001a*/ 	.short	0x0064
        /*001c*/ 	.short	0x0082
	.zero		2


//--------------------- .nv.info                  --------------------------
	.section	.nv.info,"",@"SHT_CUDA_INFO"
	.align	4


	//----- nvinfo : EIATTR_REGCOUNT
	.align		4
        /*0000*/ 	.byte	0x04, 0x2f
        /*0002*/ 	.short	(.L_1 - .L_0)
	.align		4
.L_0:
        /*0004*/ 	.word	index@(_Z19augment_data_kernelPKdPdi)
        /*0008*/ 	.word	0x0000000a


	//----- nvinfo : EIATTR_FRAME_SIZE
	.align		4
.L_1:
        /*000c*/ 	.byte	0x04, 0x11
        /*000e*/ 	.short	(.L_3 - .L_2)
	.align		4
.L_2:
        /*0010*/ 	.word	index@(_Z19augment_data_kernelPKdPdi)
        /*0014*/ 	.word	0x00000000


	//----- nvinfo : EIATTR_REGCOUNT
	.align		4
.L_3:
        /*0018*/ 	.byte	0x04, 0x2f
        /*001a*/ 	.short	(.L_5 - .L_4)
	.align		4
.L_4:
        /*001c*/ 	.word	index@(_Z22gaussian_kernel_kernelPKdS0_Pdiid)
        /*0020*/ 	.word	0x0000001a


	//----- nvinfo : EIATTR_FRAME_SIZE
	.align		4
.L_5:
        /*0024*/ 	.byte	0x04, 0x11
        /*0026*/ 	.short	(.L_7 - .L_6)
	.align		4
.L_6:
        /*0028*/ 	.word	index@($__internal_0_$__cuda_sm20_div_rn_f64_full)
        /*002c*/ 	.word	0x00000000


	//----- nvinfo : EIATTR_FRAME_SIZE
	.align		4
.L_7:
        /*0030*/ 	.byte	0x04, 0x11
        /*0032*/ 	.short	(.L_9 - .L_8)
	.align		4
.L_8:
        /*0034*/ 	.word	index@(_Z22gaussian_kernel_kernelPKdS0_Pdiid)
        /*0038*/ 	.word	0x00000000


	//----- nvinfo : EIATTR_MIN_STACK_SIZE
	.align		4
.L_9:
        /*003c*/ 	.byte	0x04, 0x12
        /*003e*/ 	.short	(.L_11 - .L_10)
	.align		4
.L_10:
        /*0040*/ 	.word	index@(_Z22gaussian_kernel_kernelPKdS0_Pdiid)
        /*0044*/ 	.word	0x00000000


	//----- nvinfo : EIATTR_MIN_STACK_SIZE
	.align		4
.L_11:
        /*0048*/ 	.byte	0x04, 0x12
        /*004a*/ 	.short	(.L_13 - .L_12)
	.align		4
.L_12:
        /*004c*/ 	.word	index@(_Z19augment_data_kernelPKdPdi)
        /*0050*/ 	.word	0x00000000
.L_13:


//--------------------- .nv.compat                --------------------------
	.section	.nv.compat,"",@"SHT_CUDA_COMPAT_INFO"
	.align	4
        /*0000*/ 	.byte	0x02, 0x09, 0x00, 0x00, 0x02, 0x02, 0x01, 0x00, 0x02, 0x05, 0x05, 0x00, 0x03, 0x07, 0x01, 0x01
        /*0010*/ 	.byte	0x02, 0x03, 0x00, 0x00, 0x02, 0x06, 0x01, 0x00, 0x04, 0x0b, 0x08, 0x00, 0x01, 0x00, 0x00, 0x00
        /*0020*/ 	.byte	0x00, 0x00, 0x00, 0x00


//--------------------- .nv.info._Z22gaussian_kernel_kernelPKdS0_Pdiid --------------------------
	.section	.nv.info._Z22gaussian_kernel_kernelPKdS0_Pdiid,"",@"SHT_CUDA_INFO"
	.sectionflags	@""
	.align	4


	//----- nvinfo : EIATTR_CUDA_API_VERSION
	.align		4
        /*0000*/ 	.byte	0x04, 0x37
        /*0002*/ 	.short	(.L_15 - .L_14)
.L_14:
        /*0004*/ 	.word	0x00000082


	//----- nvinfo : EIATTR_KPARAM_INFO
	.align		4
.L_15:
        /*0008*/ 	.byte	0x04, 0x17
        /*000a*/ 	.short	(.L_17 - .L_16)
.L_16:
        /*000c*/ 	.word	0x00000000
        /*0010*/ 	.short	0x0005
        /*0012*/ 	.short	0x0020
        /*0014*/ 	.byte	0x00, 0xf0, 0x21, 0x00


	//----- nvinfo : EIATTR_KPARAM_INFO
	.align		4
.L_17:
        /*0018*/ 	.byte	0x04, 0x17
        /*001a*/ 	.short	(.L_19 - .L_18)
.L_18:
        /*001c*/ 	.word	0x00000000
        /*0020*/ 	.short	0x0004
        /*0022*/ 	.short	0x001c
        /*0024*/ 	.byte	0x00, 0xf0, 0x11, 0x00


	//----- nvinfo : EIATTR_KPARAM_INFO
	.align		4
.L_19:
        /*0028*/ 	.byte	0x04, 0x17
        /*002a*/ 	.short	(.L_21 - .L_20)
.L_20:
        /*002c*/ 	.word	0x00000000
        /*0030*/ 	.short	0x0003
        /*0032*/ 	.short	0x0018
        /*0034*/ 	.byte	0x00, 0xf0, 0x11, 0x00


	//----- nvinfo : EIATTR_KPARAM_INFO
	.align		4
.L_21:
        /*0038*/ 	.byte	0x04, 0x17
        /*003a*/ 	.short	(.L_23 - .L_22)
.L_22:
        /*003c*/ 	.word	0x00000000
        /*0040*/ 	.short	0x0002
        /*0042*/ 	.short	0x0010
        /*0044*/ 	.byte	0x00, 0xf5, 0x21, 0x00


	//----- nvinfo : EIATTR_KPARAM_INFO
	.align		4
.L_23:
        /*0048*/ 	.byte	0x04, 0x17
        /*004a*/ 	.short	(.L_25 - .L_24)
.L_24:
        /*004c*/ 	.word	0x00000000
        /*0050*/ 	.short	0x0001
        /*0052*/ 	.short	0x0008
        /*0054*/ 	.byte	0x00, 0xf5, 0x21, 0x00


	//----- nvinfo : EIATTR_KPARAM_INFO
	.align		4
.L_25:
        /*0058*/ 	.byte	0x04, 0x17
        /*005a*/ 	.short	(.L_27 - .L_26)
.L_26:
        /*005c*/ 	.word	0x00000000
        /*0060*/ 	.short	0x0000
        /*0062*/ 	.short	0x0000
        /*0064*/ 	.byte	0x00, 0xf5, 0x21, 0x00


	//----- nvinfo : EIATTR_SPARSE_MMA_MASK
	.align		4
.L_27:
        /*0068*/ 	.byte	0x03, 0x50
        /*006a*/ 	.short	0x0000


	//----- nvinfo : EIATTR_MAXREG_COUNT
	.align		4
        /*006c*/ 	.byte	0x03, 0x1b
        /*006e*/ 	.short	0x00ff


	//----- nvinfo : EIATTR_MERCURY_ISA_VERSION
	.align		4
        /*0070*/ 	.byte	0x03, 0x5f
        /*0072*/ 	.short	0x0101


	//----- nvinfo : EIATTR_VRC_CTA_INIT_COUNT
	.align		4
        /*0074*/ 	.byte	0x02, 0x4a
	.zero		1
	.zero		1


	//----- nvinfo : EIATTR_EXIT_INSTR_OFFSETS
	.align		4
        /*0078*/ 	.byte	0x04, 0x1c
        /*007a*/ 	.short	(.L_29 - .L_28)


	//   ....[0]....
.L_28:
        /*007c*/ 	.word	0x00000080


	//   ....[1]....
        /*0080*/ 	.word	0x00000820


	//----- nvinfo : EIATTR_CRS_STACK_SIZE
	.align		4
.L_29:
        /*0084*/ 	.byte	0x04, 0x1e
        /*0086*/ 	.short	(.L_31 - .L_30)
.L_30:
        /*0088*/ 	.word	0x00000000


	//----- nvinfo : EIATTR_CBANK_PARAM_SIZE
	.align		4
.L_31:
        /*008c*/ 	.byte	0x03, 0x19
        /*008e*/ 	.short	0x0028


	//----- nvinfo : EIATTR_PARAM_CBANK
	.align		4
        /*0090*/ 	.byte	0x04, 0x0a
        /*0092*/ 	.short	(.L_33 - .L_32)
	.align		4
.L_32:
        /*0094*/ 	.word	index@(.nv.constant0._Z22gaussian_kernel_kernelPKdS0_Pdiid)
        /*0098*/ 	.short	0x0380
        /*009a*/ 	.short	0x0028


	//----- nvinfo : EIATTR_SW_WAR
	.align		4
.L_33:
        /*009c*/ 	.byte	0x04, 0x36
        /*009e*/ 	.short	(.L_35 - .L_34)
.L_34:
        /*00a0*/ 	.word	0x00000008
.L_35:


//--------------------- .nv.info._Z19augment_data_kernelPKdPdi --------------------------
	.section	.nv.info._Z19augment_data_kernelPKdPdi,"",@"SHT_CUDA_INFO"
	.sectionflags	@""
	.align	4


	//----- nvinfo : EIATTR_CUDA_API_VERSION
	.align		4
        /*0000*/ 	.byte	0x04, 0x37
        /*0002*/ 	.short	(.L_37 - .L_36)
.L_36:
        /*0004*/ 	.word	0x00000082


	//----- nvinfo : EIATTR_KPARAM_INFO
	.align		4
.L_37:
        /*0008*/ 	.byte	0x04, 0x17
        /*000a*/ 	.short	(.L_39 - .L_38)
.L_38:
        /*000c*/ 	.word	0x00000000
        /*0010*/ 	.short	0x0002
        /*0012*/ 	.short	0x0010
        /*0014*/ 	.byte	0x00, 0xf0, 0x11, 0x00


	//----- nvinfo : EIATTR_KPARAM_INFO
	.align		4
.L_39:
        /*0018*/ 	.byte	0x04, 0x17
        /*001a*/ 	.short	(.L_41 - .L_40)
.L_40:
        /*001c*/ 	.word	0x00000000
        /*0020*/ 	.short	0x0001
        /*0022*/ 	.short	0x0008
        /*0024*/ 	.byte	0x00, 0xf5, 0x21, 0x00


	//----- nvinfo : EIATTR_KPARAM_INFO
	.align		4
.L_41:
        /*0028*/ 	.byte	0x04, 0x17
        /*002a*/ 	.short	(.L_43 - .L_42)
.L_42:
        /*002c*/ 	.word	0x00000000
        /*0030*/ 	.short	0x0000
        /*0032*/ 	.short	0x0000
        /*0034*/ 	.byte	0x00, 0xf5, 0x21, 0x00


	//----- nvinfo : EIATTR_SPARSE_MMA_MASK
	.align		4
.L_43:
        /*0038*/ 	.byte	0x03, 0x50
        /*003a*/ 	.short	0x0000


	//----- nvinfo : EIATTR_MAXREG_COUNT
	.align		4
        /*003c*/ 	.byte	0x03, 0x1b
        /*003e*/ 	.short	0x00ff


	//----- nvinfo : EIATTR_MERCURY_ISA_VERSION
	.align		4
        /*0040*/ 	.byte	0x03, 0x5f
        /*0042*/ 	.short	0x0101


	//----- nvinfo : EIATTR_VRC_CTA_INIT_COUNT
	.align		4
        /*0044*/ 	.byte	0x02, 0x4a
	.zero		1
	.zero		1


	//----- nvinfo : EIATTR_EXIT_INSTR_OFFSETS
	.align		4
        /*0048*/ 	.byte	0x04, 0x1c
        /*004a*/ 	.short	(.L_45 - .L_44)


	//   ....[0]....
.L_44:
        /*004c*/ 	.word	0x00000070


	//   ....[1]....
        /*0050*/ 	.word	0x00000130


	//----- nvinfo : EIATTR_CBANK_PARAM_SIZE
	.align		4
.L_45:
        /*0054*/ 	.byte	0x03, 0x19
        /*0056*/ 	.short	0x0014


	//----- nvinfo : EIATTR_PARAM_CBANK
	.align		4
        /*0058*/ 	.byte	0x04, 0x0a
        /*005a*/ 	.short	(.L_47 - .L_46)
	.align		4
.L_46:
        /*005c*/ 	.word	index@(.nv.constant0._Z19augment_data_kernelPKdPdi)
        /*0060*/ 	.short	0x0380
        /*0062*/ 	.short	0x0014


	//----- nvinfo : EIATTR_SW_WAR
	.align		4
.L_47:
        /*0064*/ 	.byte	0x04, 0x36
        /*0066*/ 	.short	(.L_49 - .L_48)
.L_48:
        /*0068*/ 	.word	0x00000008
.L_49:


//--------------------- .nv.callgraph             --------------------------
	.section	.nv.callgraph,"",@"SHT_CUDA_CALLGRAPH"
	.align	4
	.sectionentsize	8
	.align		4
        /*0000*/ 	.word	0x00000000
	.align		4
        /*0004*/ 	.word	0xffffffff
	.align		4
        /*0008*/ 	.word	0x00000000
	.align		4
        /*000c*/ 	.word	0xfffffffe
	.align		4
        /*0010*/ 	.word	0x00000000
	.align		4
        /*0014*/ 	.word	0xfffffffd
	.align		4
        /*0018*/ 	.word	0x00000000
	.align		4
        /*001c*/ 	.word	0xfffffffc


//--------------------- .text._Z22gaussian_kernel_kernelPKdS0_Pdiid --------------------------
	.section	.text._Z22gaussian_kernel_kernelPKdS0_Pdiid,"ax",@progbits
	.align	128
        .global         _Z22gaussian_kernel_kernelPKdS0_Pdiid
        .type           _Z22gaussian_kernel_kernelPKdS0_Pdiid,@function
        .size           _Z22gaussian_kernel_kernelPKdS0_Pdiid,(.L_x_11 - _Z22gaussian_kernel_kernelPKdS0_Pdiid)
        .other          _Z22gaussian_kernel_kernelPKdS0_Pdiid,@"STO_CUDA_ENTRY STV_DEFAULT"
_Z22gaussian_kernel_kernelPKdS0_Pdiid:
.text._Z22gaussian_kernel_kernelPKdS0_Pdiid:
[----:B------:R-:W-:Y:S01]  /*0000*/  LDC R1, c[0x0][0x37c] ;  /* 0x0000df00ff017b82 */ /* 0x000fe20000000800 */
[----:B------:R-:W0:Y:S07]  /*0010*/  S2R R3, SR_TID.X ;  /* 0x0000000000037919 */ /* 0x000e2e0000002100 */
[----:B------:R-:W0:Y:S08]  /*0020*/  S2UR UR4, SR_CTAID.X ;  /* 0x00000000000479c3 */ /* 0x000e300000002500 */
[----:B------:R-:W0:Y:S08]  /*0030*/  LDC R8, c[0x0][0x360] ;  /* 0x0000d800ff087b82 */ /* 0x000e300000000800 */
[----:B------:R-:W1:Y:S01]  /*0040*/  LDC.64 R4, c[0x0][0x398] ;  /* 0x0000e600ff047b82 */ /* 0x000e620000000a00 */
[----:B0-----:R-:W-:-:S02]  /*0050*/  IMAD R8, R8, UR4, R3 ;  /* 0x0000000408087c24 */ /* 0x001fc4000f8e0203 */
[----:B-1----:R-:W-:-:S05]  /*0060*/  IMAD R3, R5, R4, RZ ;  /* 0x0000000405037224 */ /* 0x002fca00078e02ff */
[----:B------:R-:W-:-:S13]  /*0070*/  ISETP.GE.AND P0, PT, R8, R3, PT ;  /* 0x000000030800720c */ /* 0x000fda0003f06270 */
[----:B------:R-:W-:Y:S05]  /*0080*/  @P0 EXIT ;  /* 0x000000000000094d */ /* 0x000fea0003800000 */
[----:B------:R-:W-:Y:S01]  /*0090*/  IABS R4, R5 ;  /* 0x0000000500047213 */ /* 0x000fe20000000000 */
[----:B------:R-:W0:Y:S01]  /*00a0*/  LDCU.64 UR4, c[0x0][0x358] ;  /* 0x00006b00ff0477ac */ /* 0x000e220008000a00 */
[----:B------:R-:W-:Y:S02]  /*00b0*/  IABS R6, R8 ;  /* 0x0000000800067213 */ /* 0x000fe40000000000 */
[----:B------:R-:W1:Y:S08]  /*00c0*/  I2F.RP R0, R4 ;  /* 0x0000000400007306 */ /* 0x000e700000209400 */
[----:B-1----:R-:W1:Y:S02]  /*00d0*/  MUFU.RCP R0, R0 ;  /* 0x0000000000007308 */ /* 0x002e640000001000 */
[----:B-1----:R-:W-:-:S06]  /*00e0*/  VIADD R2, R0, 0xffffffe ;  /* 0x0ffffffe00027836 */ /* 0x002fcc0000000000 */
[----:B------:R1:W2:Y:S02]  /*00f0*/  F2I.FTZ.U32.TRUNC.NTZ R3, R2 ;  /* 0x0000000200037305 */ /* 0x0002a4000021f000 */
[----:B-1----:R-:W-:Y:S02]  /*0100*/  IMAD.MOV.U32 R2, RZ, RZ, RZ ;  /* 0x000000ffff027224 */ /* 0x002fe400078e00ff */
[----:B--2---:R-:W-:-:S04]  /*0110*/  IMAD.MOV R7, RZ, RZ, -R3 ;  /* 0x000000ffff077224 */ /* 0x004fc800078e0a03 */
[----:B------:R-:W-:-:S04]  /*0120*/  IMAD R7, R7, R4, RZ ;  /* 0x0000000407077224 */ /* 0x000fc800078e02ff */
[----:B------:R-:W-:Y:S01]  /*0130*/  IMAD.HI.U32 R3, R3, R7, R2 ;  /* 0x0000000703037227 */ /* 0x000fe200078e0002 */
[----:B------:R-:W-:-:S04]  /*0140*/  LOP3.LUT R2, R8, R5, RZ, 0x3c, !PT ;  /* 0x0000000508027212 */ /* 0x000fc800078e3cff */
[----:B------:R-:W-:Y:S01]  /*0150*/  ISETP.GE.AND P2, PT, R2, RZ, PT ;  /* 0x000000ff0200720c */ /* 0x000fe20003f46270 */
[----:B------:R-:W-:-:S04]  /*0160*/  IMAD.HI.U32 R0, R3, R6, RZ ;  /* 0x0000000603007227 */ /* 0x000fc800078e00ff */
[----:B------:R-:W-:-:S04]  /*0170*/  IMAD.MOV R3, RZ, RZ, -R0 ;  /* 0x000000ffff037224 */ /* 0x000fc800078e0a00 */
[C---:B------:R-:W-:Y:S02]  /*0180*/  IMAD R3, R4.reuse, R3, R6 ;  /* 0x0000000304037224 */ /* 0x040fe400078e0206 */
[----:B------:R-:W1:Y:S03]  /*0190*/  LDC.64 R6, c[0x0][0x388] ;  /* 0x0000e200ff067b82 */ /* 0x000e660000000a00 */
[----:B------:R-:W-:-:S13]  /*01a0*/  ISETP.GT.U32.AND P1, PT, R4, R3, PT ;  /* 0x000000030400720c */ /* 0x000fda0003f24070 */
[----:B------:R-:W-:Y:S02]  /*01b0*/  @!P1 IMAD.IADD R3, R3, 0x1, -R4 ;  /* 0x0000000103039824 */ /* 0x000fe400078e0a04 */
[----:B------:R-:W-:Y:S01]  /*01c0*/  @!P1 VIADD R0, R0, 0x1 ;  /* 0x0000000100009836 */ /* 0x000fe20000000000 */
[----:B------:R-:W-:Y:S02]  /*01d0*/  ISETP.NE.AND P1, PT, R5, RZ, PT ;  /* 0x000000ff0500720c */ /* 0x000fe40003f25270 */
[----:B------:R-:W-:Y:S02]  /*01e0*/  ISETP.GE.U32.AND P0, PT, R3, R4, PT ;  /* 0x000000040300720c */ /* 0x000fe40003f06070 */
[----:B------:R-:W2:Y:S11]  /*01f0*/  LDC.64 R2, c[0x0][0x380] ;  /* 0x0000e000ff027b82 */ /* 0x000eb60000000a00 */
[----:B------:R-:W-:-:S04]  /*0200*/  @P0 VIADD R0, R0, 0x1 ;  /* 0x0000000100000836 */ /* 0x000fc80000000000 */
[----:B------:R-:W-:Y:S01]  /*0210*/  @!P2 IMAD.MOV R0, RZ, RZ, -R0 ;  /* 0x000000ffff00a224 */ /* 0x000fe200078e0a00 */
[----:B------:R-:W-:-:S05]  /*0220*/  @!P1 LOP3.LUT R0, RZ, R5, RZ, 0x33, !PT ;  /* 0x00000005ff009212 */ /* 0x000fca00078e33ff */
[----:B------:R-:W-:Y:S02]  /*0230*/  IMAD.MOV R4, RZ, RZ, -R0 ;  /* 0x000000ffff047224 */ /* 0x000fe400078e0a00 */
[----:B--2---:R-:W-:-:S04]  /*0240*/  IMAD.WIDE R2, R0, 0x8, R2 ;  /* 0x0000000800027825 */ /* 0x004fc800078e0202 */
[----:B------:R-:W-:Y:S02]  /*0250*/  IMAD R5, R5, R4, R8 ;  /* 0x0000000405057224 */ /* 0x000fe400078e0208 */
[----:B0-----:R-:W2:Y:S01]  /*0260*/  LDG.E.64 R2, desc[UR4][R2.64] ;  /* 0x0000000402027981 */ /* 0x001ea2000c1e1b00 */
[----:B------:R-:W0:Y:S01]  /*0270*/  LDC.64 R8, c[0x0][0x3a0] ;  /* 0x0000e800ff087b82 */ /* 0x000e220000000a00 */
[----:B-1----:R-:W-:-:S06]  /*0280*/  IMAD.WIDE R6, R5, 0x8, R6 ;  /* 0x0000000805067825 */ /* 0x002fcc00078e0206 */
[----:B------:R-:W2:Y:S01]  /*0290*/  LDG.E.64 R6, desc[UR4][R6.64] ;  /* 0x0000000406067981 */ /* 0x000ea2000c1e1b00 */
[----:B0-----:R-:W-:-:S06]  /*02a0*/  DMUL R8, R8, R8 ;  /* 0x0000000808087228 */ /* 0x001fcc0000000000 */
[----:B------:R-:W0:Y:S01]  /*02b0*/  MUFU.RCP64H R11, R9 ;  /* 0x00000009000b7308 */ /* 0x000e220000001800 */
[----:B------:R-:W-:-:S06]  /*02c0*/  IMAD.MOV.U32 R10, RZ, RZ, 0x1 ;  /* 0x00000001ff0a7424 */ /* 0x000fcc00078e00ff */
[----:B0-----:R-:W-:-:S08]  /*02d0*/  DFMA R12, -R8, R10, 1 ;  /* 0x3ff00000080c742b */ /* 0x001fd0000000010a */
[----:B------:R-:W-:-:S08]  /*02e0*/  DFMA R12, R12, R12, R12 ;  /* 0x0000000c0c0c722b */ /* 0x000fd0000000000c */
[----:B------:R-:W-:-:S08]  /*02f0*/  DFMA R12, R10, R12, R10 ;  /* 0x0000000c0a0c722b */ /* 0x000fd0000000000a */
[----:B------:R-:W-:-:S08]  /*0300*/  DFMA R14, -R8, R12, 1 ;  /* 0x3ff00000080e742b */ /* 0x000fd0000000010c */
[----:B------:R-:W-:Y:S01]  /*0310*/  DFMA R14, R12, R14, R12 ;  /* 0x0000000e0c0e722b */ /* 0x000fe2000000000c */
[----:B------:R-:W-:Y:S01]  /*0320*/  BSSY.RECONVERGENT B0, `(.L_x_0) ;  /* 0x000000e000007945 */ /* 0x000fe20003800200 */
[----:B--2---:R-:W-:-:S08]  /*0330*/  DADD R10, R2, -R6 ;  /* 0x00000000020a7229 */ /* 0x004fd00000000806 */
[----:B------:R-:W-:-:S08]  /*0340*/  DMUL R12, R10, -R10 ;  /* 0x8000000a0a0c7228 */ /* 0x000fd00000000000 */
[----:B------:R-:W-:-:S08]  /*0350*/  DMUL R2, R12, R14 ;  /* 0x0000000e0c027228 */ /* 0x000fd00000000000 */
[----:B------:R-:W-:-:S08]  /*0360*/  DFMA R6, -R8, R2, R12 ;  /* 0x000000020806722b */ /* 0x000fd0000000010c */
[----:B------:R-:W-:Y:S01]  /*0370*/  DFMA R2, R14, R6, R2 ;  /* 0x000000060e02722b */ /* 0x000fe20000000002 */
[----:B------:R-:W-:-:S09]  /*0380*/  FSETP.GEU.AND P1, PT, |R13|, 6.5827683646048100446e-37, PT ;  /* 0x036000000d00780b */ /* 0x000fd20003f2e200 */
[----:B------:R-:W-:-:S05]  /*0390*/  FFMA R4, RZ, R9, R3 ;  /* 0x00000009ff047223 */ /* 0x000fca0000000003 */
[----:B------:R-:W-:-:S13]  /*03a0*/  FSETP.GT.AND P0, PT, |R4|, 1.469367938527859385e-39, PT ;  /* 0x001000000400780b */ /* 0x000fda0003f04200 */
[----:B------:R-:W-:Y:S05]  /*03b0*/  @P0 BRA P1, `(.L_x_1) ;  /* 0x0000000000100947 */ /* 0x000fea0000800000 */
[----:B------:R-:W-:-:S07]  /*03c0*/  MOV R4, 0x3e0 ;  /* 0x000003e000047802 */ /* 0x000fce0000000f00 */
[----:B------:R-:W-:Y:S05]  /*03d0*/  CALL.REL.NOINC `($__internal_0_$__cuda_sm20_div_rn_f64_full) ;  /* 0x0000000400147944 */ /* 0x000fea0003c00000 */
[----:B------:R-:W-:Y:S02]  /*03e0*/  IMAD.MOV.U32 R2, RZ, RZ, R12 ;  /* 0x000000ffff027224 */ /* 0x000fe400078e000c */
[----:B------:R-:W-:-:S07]  /*03f0*/  IMAD.MOV.U32 R3, RZ, RZ, R13 ;  /* 0x000000ffff037224 */ /* 0x000fce00078e000d */
.L_x_1:
[----:B------:R-:W-:Y:S05]  /*0400*/  BSYNC.RECONVERGENT B0 ;  /* 0x0000000000007941 */ /* 0x000fea0003800200 */
.L_x_0:
[----:B------:R-:W-:Y:S01]  /*0410*/  IMAD.MOV.U32 R6, RZ, RZ, 0x652b82fe ;  /* 0x652b82feff067424 */ /* 0x000fe200078e00ff */
[----:B------:R-:W-:Y:S01]  /*0420*/  UMOV UR6, 0xfefa39ef ;  /* 0xfefa39ef00067882 */ /* 0x000fe20000000000 */
[----:B------:R-:W-:Y:S01]  /*0430*/  IMAD.MOV.U32 R7, RZ, RZ, 0x3ff71547 ;  /* 0x3ff71547ff077424 */ /* 0x000fe200078e00ff */
[----:B------:R-:W-:Y:S01]  /*0440*/  UMOV UR7, 0x3fe62e42 ;  /* 0x3fe62e4200077882 */ /* 0x000fe20000000000 */
[----:B------:R-:W-:Y:S01]  /*0450*/  FSETP.GEU.AND P0, PT, |R3|, 4.1917929649353027344, PT ;  /* 0x4086232b0300780b */ /* 0x000fe20003f0e200 */
[----:B------:R-:W-:Y:S03]  /*0460*/  BSSY.RECONVERGENT B0, `(.L_x_2) ;  /* 0x0000037000007945 */ /* 0x000fe60003800200 */
[----:B------:R-:W-:-:S08]  /*0470*/  DFMA R6, R2, R6, 6.75539944105574400000e+15 ;  /* 0x433800000206742b */ /* 0x000fd00000000006 */
[----:B------:R-:W-:-:S08]  /*0480*/  DADD R8, R6, -6.75539944105574400000e+15 ;  /* 0xc338000006087429 */ /* 0x000fd00000000000 */
[----:B------:R-:W-:Y:S01]  /*0490*/  DFMA R10, R8, -UR6, R2 ;  /* 0x80000006080a7c2b */ /* 0x000fe20008000002 */
[----:B------:R-:W-:Y:S01]  /*04a0*/  UMOV UR6, 0x3b39803f ;  /* 0x3b39803f00067882 */ /* 0x000fe20000000000 */
[----:B------:R-:W-:-:S06]  /*04b0*/  UMOV UR7, 0x3c7abc9e ;  /* 0x3c7abc9e00077882 */ /* 0x000fcc0000000000 */
[----:B------:R-:W-:Y:S01]  /*04c0*/  DFMA R8, R8, -UR6, R10 ;  /* 0x8000000608087c2b */ /* 0x000fe2000800000a */
[----:B------:R-:W-:Y:S01]  /*04d0*/  UMOV UR6, 0x69ce2bdf ;  /* 0x69ce2bdf00067882 */ /* 0x000fe20000000000 */
[----:B------:R-:W-:Y:S01]  /*04e0*/  IMAD.MOV.U32 R10, RZ, RZ, -0x35dec16 ;  /* 0xfca213eaff0a7424 */ /* 0x000fe200078e00ff */
[----:B------:R-:W-:Y:S01]  /*04f0*/  UMOV UR7, 0x3e5ade15 ;  /* 0x3e5ade1500077882 */ /* 0x000fe20000000000 */
[----:B------:R-:W-:-:S06]  /*0500*/  IMAD.MOV.U32 R11, RZ, RZ, 0x3e928af3 ;  /* 0x3e928af3ff0b7424 */ /* 0x000fcc00078e00ff */
[----:B------:R-:W-:Y:S01]  /*0510*/  DFMA R10, R8, UR6, R10 ;  /* 0x00000006080a7c2b */ /* 0x000fe2000800000a */
[----:B------:R-:W-:Y:S01]  /*0520*/  UMOV UR6, 0x62401315 ;  /* 0x6240131500067882 */ /* 0x000fe20000000000 */
[----:B------:R-:W-:-:S06]  /*0530*/  UMOV UR7, 0x3ec71dee ;  /* 0x3ec71dee00077882 */ /* 0x000fcc0000000000 */
[----:B------:R-:W-:Y:S01]  /*0540*/  DFMA R10, R8, R10, UR6 ;  /* 0x00000006080a7e2b */ /* 0x000fe2000800000a */
        /* <DEDUP_REMOVED lines=20> */
[----:B------:R-:W-:-:S08]  /*0690*/  DFMA R10, R8, R10, UR6 ;  /* 0x00000006080a7e2b */ /* 0x000fd0000800000a */
[C---:B------:R-:W-:Y:S02]  /*06a0*/  DFMA R12, R8.reuse, R10, 1 ;  /* 0x3ff00000080c742b */ /* 0x040fe4000000000a */
[----:B------:R-:W0:Y:S06]  /*06b0*/  LDC.64 R10, c[0x0][0x390] ;  /* 0x0000e400ff0a7b82 */ /* 0x000e2c0000000a00 */
[----:B------:R-:W-:-:S10]  /*06c0*/  DFMA R12, R8, R12, 1 ;  /* 0x3ff00000080c742b */ /* 0x000fd4000000000c */
[----:B------:R-:W-:Y:S02]  /*06d0*/  IMAD R9, R6, 0x100000, R13 ;  /* 0x0010000006097824 */ /* 0x000fe400078e020d */
[----:B------:R-:W-:Y:S01]  /*06e0*/  IMAD.MOV.U32 R8, RZ, RZ, R12 ;  /* 0x000000ffff087224 */ /* 0x000fe200078e000c */
[----:B------:R-:W-:Y:S06]  /*06f0*/  @!P0 BRA `(.L_x_3) ;  /* 0x0000000000348947 */ /* 0x000fec0003800000 */
[----:B------:R-:W-:Y:S01]  /*0700*/  FSETP.GEU.AND P1, PT, |R3|, 4.2275390625, PT ;  /* 0x408748000300780b */ /* 0x000fe20003f2e200 */
[C---:B------:R-:W-:Y:S02]  /*0710*/  DADD R8, R2.reuse, +INF ;  /* 0x7ff0000002087429 */ /* 0x040fe40000000000 */
[----:B------:R-:W-:-:S08]  /*0720*/  DSETP.GEU.AND P0, PT, R2, RZ, PT ;  /* 0x000000ff0200722a */ /* 0x000fd00003f0e000 */
[----:B------:R-:W-:Y:S02]  /*0730*/  FSEL R8, R8, RZ, P0 ;  /* 0x000000ff08087208 */ /* 0x000fe40000000000 */
[----:B------:R-:W-:Y:S01]  /*0740*/  @!P1 LEA.HI R4, R6, R6, RZ, 0x1 ;  /* 0x0000000606049211 */ /* 0x000fe200078f08ff */
[----:B------:R-:W-:Y:S01]  /*0750*/  @!P1 IMAD.MOV.U32 R2, RZ, RZ, R12 ;  /* 0x000000ffff029224 */ /* 0x000fe200078e000c */
[----:B------:R-:W-:Y:S02]  /*0760*/  FSEL R9, R9, RZ, P0 ;  /* 0x000000ff09097208 */ /* 0x000fe40000000000 */
[----:B------:R-:W-:-:S05]  /*0770*/  @!P1 SHF.R.S32.HI R3, RZ, 0x1, R4 ;  /* 0x00000001ff039819 */ /* 0x000fca0000011404 */
[----:B------:R-:W-:Y:S02]  /*0780*/  @!P1 IMAD.IADD R6, R6, 0x1, -R3 ;  /* 0x0000000106069824 */ /* 0x000fe400078e0a03 */
[----:B------:R-:W-:-:S03]  /*0790*/  @!P1 IMAD R3, R3, 0x100000, R13 ;  /* 0x0010000003039824 */ /* 0x000fc600078e020d */
[----:B------:R-:W-:Y:S01]  /*07a0*/  @!P1 LEA R7, R6, 0x3ff00000, 0x14 ;  /* 0x3ff0000006079811 */ /* 0x000fe200078ea0ff */
[----:B------:R-:W-:-:S06]  /*07b0*/  @!P1 IMAD.MOV.U32 R6, RZ, RZ, RZ ;  /* 0x000000ffff069224 */ /* 0x000fcc00078e00ff */
[----:B------:R-:W-:-:S11]  /*07c0*/  @!P1 DMUL R8, R2, R6 ;  /* 0x0000000602089228 */ /* 0x000fd60000000000 */
.L_x_3:
[----:B------:R-:W-:Y:S05]  /*07d0*/  BSYNC.RECONVERGENT B0 ;  /* 0x0000000000007941 */ /* 0x000fea0003800200 */
.L_x_2:
[----:B------:R-:W1:Y:S02]  /*07e0*/  LDCU UR6, c[0x0][0x39c] ;  /* 0x00007380ff0677ac */ /* 0x000e640008000800 */
[----:B-1----:R-:W-:-:S04]  /*07f0*/  IMAD R5, R0, UR6, R5 ;  /* 0x0000000600057c24 */ /* 0x002fc8000f8e0205 */
[----:B0-----:R-:W-:-:S05]  /*0800*/  IMAD.WIDE R10, R5, 0x8, R10 ;  /* 0x00000008050a7825 */ /* 0x001fca00078e020a */
[----:B------:R-:W-:Y:S01]  /*0810*/  STG.E.64 desc[UR4][R10.64], R8 ;  /* 0x000000080a007986 */ /* 0x000fe2000c101b04 */
[----:B------:R-:W-:Y:S05]  /*0820*/  EXIT ;  /* 0x000000000000794d */ /* 0x000fea0003800000 */
        .weak           $__internal_0_$__cuda_sm20_div_rn_f64_full
        .type           $__internal_0_$__cuda_sm20_div_rn_f64_full,@function
        .size           $__internal_0_$__cuda_sm20_div_rn_f64_full,(.L_x_11 - $__internal_0_$__cuda_sm20_div_rn_f64_full)
$__internal_0_$__cuda_sm20_div_rn_f64_full:
[C---:B------:R-:W-:Y:S01]  /*0830*/  FSETP.GEU.AND P0, PT, |R9|.reuse, 1.469367938527859385e-39, PT ;  /* 0x001000000900780b */ /* 0x040fe20003f0e200 */
[----:B------:R-:W-:Y:S01]  /*0840*/  IMAD.MOV.U32 R10, RZ, RZ, 0x1 ;  /* 0x00000001ff0a7424 */ /* 0x000fe200078e00ff */
[----:B------:R-:W-:Y:S01]  /*0850*/  LOP3.LUT R2, R9, 0x800fffff, RZ, 0xc0, !PT ;  /* 0x800fffff09027812 */ /* 0x000fe200078ec0ff */
[----:B------:R-:W-:Y:S01]  /*0860*/  IMAD.MOV.U32 R6, RZ, RZ, R12 ;  /* 0x000000ffff067224 */ /* 0x000fe200078e000c */
[----:B------:R-:W-:Y:S01]  /*0870*/  MOV R7, R13 ;  /* 0x0000000d00077202 */ /* 0x000fe20000000f00 */
[----:B------:R-:W-:Y:S01]  /*0880*/  BSSY.RECONVERGENT B1, `(.L_x_4) ;  /* 0x0000055000017945 */ /* 0x000fe20003800200 */
[----:B------:R-:W-:Y:S01]  /*0890*/  LOP3.LUT R3, R2, 0x3ff00000, RZ, 0xfc, !PT ;  /* 0x3ff0000002037812 */ /* 0x000fe200078efcff */
[----:B------:R-:W-:Y:S01]  /*08a0*/  IMAD.MOV.U32 R2, RZ, RZ, R8 ;  /* 0x000000ffff027224 */ /* 0x000fe200078e0008 */
[C---:B------:R-:W-:Y:S02]  /*08b0*/  FSETP.GEU.AND P2, PT, |R7|.reuse, 1.469367938527859385e-39, PT ;  /* 0x001000000700780b */ /* 0x040fe40003f4e200 */
[----:B------:R-:W-:-:S03]  /*08c0*/  LOP3.LUT R12, R7, 0x7ff00000, RZ, 0xc0, !PT ;  /* 0x7ff00000070c7812 */ /* 0x000fc600078ec0ff */
[----:B------:R-:W-:-:S06]  /*08d0*/  @!P0 DMUL R2, R8, 8.98846567431157953865e+307 ;  /* 0x7fe0000008028828 */ /* 0x000fcc0000000000 */
[----:B------:R-:W0:Y:S02]  /*08e0*/  MUFU.RCP64H R11, R3 ;  /* 0x00000003000b7308 */ /* 0x000e240000001800 */
[----:B------:R-:W-:Y:S01]  /*08f0*/  @!P2 LOP3.LUT R13, R9, 0x7ff00000, RZ, 0xc0, !PT ;  /* 0x7ff00000090da812 */ /* 0x000fe200078ec0ff */
[----:B------:R-:W-:-:S03]  /*0900*/  @!P2 IMAD.MOV.U32 R18, RZ, RZ, RZ ;  /* 0x000000ffff12a224 */ /* 0x000fc600078e00ff */
[----:B------:R-:W-:Y:S01]  /*0910*/  @!P2 ISETP.GE.U32.AND P3, PT, R12, R13, PT ;  /* 0x0000000d0c00a20c */ /* 0x000fe20003f66070 */
[----:B------:R-:W-:-:S05]  /*0920*/  IMAD.MOV.U32 R13, RZ, RZ, 0x1ca00000 ;  /* 0x1ca00000ff0d7424 */ /* 0x000fca00078e00ff */
[----:B------:R-:W-:-:S04]  /*0930*/  @!P2 SEL R19, R13, 0x63400000, !P3 ;  /* 0x634000000d13a807 */ /* 0x000fc80005800000 */
[----:B------:R-:W-:Y:S01]  /*0940*/  @!P2 LOP3.LUT R19, R19, 0x80000000, R7, 0xf8, !PT ;  /* 0x800000001313a812 */ /* 0x000fe200078ef807 */
[----:B0-----:R-:W-:-:S03]  /*0950*/  DFMA R14, R10, -R2, 1 ;  /* 0x3ff000000a0e742b */ /* 0x001fc60000000802 */
[----:B------:R-:W-:-:S05]  /*0960*/  @!P2 LOP3.LUT R19, R19, 0x100000, RZ, 0xfc, !PT ;  /* 0x001000001313a812 */ /* 0x000fca00078efcff */
[----:B------:R-:W-:Y:S01]  /*0970*/  DFMA R16, R14, R14, R14 ;  /* 0x0000000e0e10722b */ /* 0x000fe2000000000e */
[----:B------:R-:W-:-:S04]  /*0980*/  LOP3.LUT R15, R9, 0x7ff00000, RZ, 0xc0, !PT ;  /* 0x7ff00000090f7812 */ /* 0x000fc800078ec0ff */
[----:B------:R-:W-:-:S03]  /*0990*/  ISETP.GE.U32.AND P1, PT, R12, R15, PT ;  /* 0x0000000f0c00720c */ /* 0x000fc60003f26070 */
[----:B------:R-:W-:Y:S01]  /*09a0*/  DFMA R16, R10, R16, R10 ;  /* 0x000000100a10722b */ /* 0x000fe2000000000a */
[----:B------:R-:W-:Y:S01]  /*09b0*/  SEL R11, R13, 0x63400000, !P1 ;  /* 0x634000000d0b7807 */ /* 0x000fe20004800000 */
[----:B------:R-:W-:-:S03]  /*09c0*/  IMAD.MOV.U32 R10, RZ, RZ, R6 ;  /* 0x000000ffff0a7224 */ /* 0x000fc600078e0006 */
[----:B------:R-:W-:-:S03]  /*09d0*/  LOP3.LUT R11, R11, 0x800fffff, R7, 0xf8, !PT ;  /* 0x800fffff0b0b7812 */ /* 0x000fc600078ef807 */
[----:B------:R-:W-:-:S03]  /*09e0*/  DFMA R20, R16, -R2, 1 ;  /* 0x3ff000001014742b */ /* 0x000fc60000000802 */
[----:B------:R-:W-:-:S05]  /*09f0*/  @!P2 DFMA R10, R10, 2, -R18 ;  /* 0x400000000a0aa82b */ /* 0x000fca0000000812 */
[----:B------:R-:W-:Y:S01]  /*0a00*/  DFMA R16, R16, R20, R16 ;  /* 0x000000141010722b */ /* 0x000fe20000000010 */
[----:B------:R-:W-:Y:S02]  /*0a10*/  IMAD.MOV.U32 R21, RZ, RZ, R12 ;  /* 0x000000ffff157224 */ /* 0x000fe400078e000c */
[----:B------:R-:W-:Y:S01]  /*0a20*/  IMAD.MOV.U32 R20, RZ, RZ, R15 ;  /* 0x000000ffff147224 */ /* 0x000fe200078e000f */
[----:B------:R-:W-:Y:S02]  /*0a30*/  @!P0 LOP3.LUT R20, R3, 0x7ff00000, RZ, 0xc0, !PT ;  /* 0x7ff0000003148812 */ /* 0x000fe400078ec0ff */
[----:B------:R-:W-:Y:S02]  /*0a40*/  @!P2 LOP3.LUT R21, R11, 0x7ff00000, RZ, 0xc0, !PT ;  /* 0x7ff000000b15a812 */ /* 0x000fe400078ec0ff */
[----:B------:R-:W-:Y:S01]  /*0a50*/  DMUL R18, R16, R10 ;  /* 0x0000000a10127228 */ /* 0x000fe20000000000 */
[----:B------:R-:W-:Y:S02]  /*0a60*/  VIADD R23, R20, 0xffffffff ;  /* 0xffffffff14177836 */ /* 0x000fe40000000000 */
[----:B------:R-:W-:-:S05]  /*0a70*/  VIADD R22, R21, 0xffffffff ;  /* 0xffffffff15167836 */ /* 0x000fca0000000000 */
[----:B------:R-:W-:Y:S01]  /*0a80*/  DFMA R14, R18, -R2, R10 ;  /* 0x80000002120e722b */ /* 0x000fe2000000000a */
[----:B------:R-:W-:-:S04]  /*0a90*/  ISETP.GT.U32.AND P0, PT, R22, 0x7feffffe, PT ;  /* 0x7feffffe1600780c */ /* 0x000fc80003f04070 */
[----:B------:R-:W-:-:S03]  /*0aa0*/  ISETP.GT.U32.OR P0, PT, R23, 0x7feffffe, P0 ;  /* 0x7feffffe1700780c */ /* 0x000fc60000704470 */
[----:B------:R-:W-:-:S10]  /*0ab0*/  DFMA R14, R16, R14, R18 ;  /* 0x0000000e100e722b */ /* 0x000fd40000000012 */
[----:B------:R-:W-:Y:S05]  /*0ac0*/  @P0 BRA `(.L_x_5) ;  /* 0x00000000006c0947 */ /* 0x000fea0003800000 */
[----:B------:R-:W-:-:S04]  /*0ad0*/  LOP3.LUT R7, R9, 0x7ff00000, RZ, 0xc0, !PT ;  /* 0x7ff0000009077812 */ /* 0x000fc800078ec0ff */
[CC--:B------:R-:W-:Y:S02]  /*0ae0*/  VIADDMNMX R6, R12.reuse, -R7.reuse, 0xb9600000, !PT ;  /* 0xb96000000c067446 */ /* 0x0c0fe40007800907 */
[----:B------:R-:W-:Y:S02]  /*0af0*/  ISETP.GE.U32.AND P0, PT, R12, R7, PT ;  /* 0x000000070c00720c */ /* 0x000fe40003f06070 */
[----:B------:R-:W-:Y:S02]  /*0b00*/  VIMNMX R6, PT, PT, R6, 0x46a00000, PT ;  /* 0x46a0000006067848 */ /* 0x000fe40003fe0100 */
[----:B------:R-:W-:-:S05]  /*0b10*/  SEL R13, R13, 0x63400000, !P0 ;  /* 0x634000000d0d7807 */ /* 0x000fca0004000000 */
[----:B------:R-:W-:Y:S02]  /*0b20*/  IMAD.IADD R16, R6, 0x1, -R13 ;  /* 0x0000000106107824 */ /* 0x000fe400078e0a0d */
[----:B------:R-:W-:Y:S02]  /*0b30*/  IMAD.MOV.U32 R6, RZ, RZ, RZ ;  /* 0x000000ffff067224 */ /* 0x000fe400078e00ff */
[----:B------:R-:W-:-:S06]  /*0b40*/  VIADD R7, R16, 0x7fe00000 ;  /* 0x7fe0000010077836 */ /* 0x000fcc0000000000 */
[----:B------:R-:W-:-:S10]  /*0b50*/  DMUL R12, R14, R6 ;  /* 0x000000060e0c7228 */ /* 0x000fd40000000000 */
[----:B------:R-:W-:-:S13]  /*0b60*/  FSETP.GTU.AND P0, PT, |R13|, 1.469367938527859385e-39, PT ;  /* 0x001000000d00780b */ /* 0x000fda0003f0c200 */
[----:B------:R-:W-:Y:S05]  /*0b70*/  @P0 BRA `(.L_x_6) ;  /* 0x0000000000940947 */ /* 0x000fea0003800000 */
[----:B------:R-:W-:Y:S01]  /*0b80*/  DFMA R2, R14, -R2, R10 ;  /* 0x800000020e02722b */ /* 0x000fe2000000000a */
[----:B------:R-:W-:-:S09]  /*0b90*/  IMAD.MOV.U32 R6, RZ, RZ, RZ ;  /* 0x000000ffff067224 */ /* 0x000fd200078e00ff */
[C---:B------:R-:W-:Y:S02]  /*0ba0*/  FSETP.NEU.AND P0, PT, R3.reuse, RZ, PT ;  /* 0x000000ff0300720b */ /* 0x040fe40003f0d000 */
[----:B------:R-:W-:-:S04]  /*0bb0*/  LOP3.LUT R9, R3, 0x80000000, R9, 0x48, !PT ;  /* 0x8000000003097812 */ /* 0x000fc800078e4809 */
[----:B------:R-:W-:-:S07]  /*0bc0*/  LOP3.LUT R7, R9, R7, RZ, 0xfc, !PT ;  /* 0x0000000709077212 */ /* 0x000fce00078efcff */
[----:B------:R-:W-:Y:S05]  /*0bd0*/  @!P0 BRA `(.L_x_6) ;  /* 0x00000000007c8947 */ /* 0x000fea0003800000 */
[----:B------:R-:W-:Y:S01]  /*0be0*/  IADD3 R3, PT, PT, -R16, RZ, RZ ;  /* 0x000000ff10037210 */ /* 0x000fe20007ffe1ff */
[----:B------:R-:W-:Y:S01]  /*0bf0*/  IMAD.MOV.U32 R2, RZ, RZ, RZ ;  /* 0x000000ffff027224 */ /* 0x000fe200078e00ff */
[----:B------:R-:W-:-:S05]  /*0c00*/  DMUL.RP R6, R14, R6 ;  /* 0x000000060e067228 */ /* 0x000fca0000008000 */
[----:B------:R-:W-:-:S05]  /*0c10*/  DFMA R2, R12, -R2, R14 ;  /* 0x800000020c02722b */ /* 0x000fca000000000e */
[----:B------:R-:W-:Y:S02]  /*0c20*/  LOP3.LUT R9, R7, R9, RZ, 0x3c, !PT ;  /* 0x0000000907097212 */ /* 0x000fe400078e3cff */
[----:B------:R-:W-:-:S04]  /*0c30*/  IADD3 R2, PT, PT, -R16, -0x43300000, RZ ;  /* 0xbcd0000010027810 */ /* 0x000fc80007ffe1ff */
[----:B------:R-:W-:-:S04]  /*0c40*/  FSETP.NEU.AND P0, PT, |R3|, R2, PT ;  /* 0x000000020300720b */ /* 0x000fc80003f0d200 */
[----:B------:R-:W-:Y:S02]  /*0c50*/  FSEL R12, R6, R12, !P0 ;  /* 0x0000000c060c7208 */ /* 0x000fe40004000000 */
[----:B------:R-:W-:Y:S01]  /*0c60*/  FSEL R13, R9, R13, !P0 ;  /* 0x0000000d090d7208 */ /* 0x000fe20004000000 */
[----:B------:R-:W-:Y:S06]  /*0c70*/  BRA `(.L_x_6) ;  /* 0x0000000000547947 */ /* 0x000fec0003800000 */
.L_x_5:
[----:B------:R-:W-:-:S14]  /*0c80*/  DSETP.NAN.AND P0, PT, R6, R6, PT ;  /* 0x000000060600722a */ /* 0x000fdc0003f08000 */
[----:B------:R-:W-:Y:S05]  /*0c90*/  @P0 BRA `(.L_x_7) ;  /* 0x0000000000440947 */ /* 0x000fea0003800000 */
[----:B------:R-:W-:-:S14]  /*0ca0*/  DSETP.NAN.AND P0, PT, R8, R8, PT ;  /* 0x000000080800722a */ /* 0x000fdc0003f08000 */
[----:B------:R-:W-:Y:S05]  /*0cb0*/  @P0 BRA `(.L_x_8) ;  /* 0x0000000000300947 */ /* 0x000fea0003800000 */
[----:B------:R-:W-:Y:S01]  /*0cc0*/  ISETP.NE.AND P0, PT, R21, R20, PT ;  /* 0x000000141500720c */ /* 0x000fe20003f05270 */
[----:B------:R-:W-:Y:S02]  /*0cd0*/  IMAD.MOV.U32 R12, RZ, RZ, 0x0 ;  /* 0x00000000ff0c7424 */ /* 0x000fe400078e00ff */
[----:B------:R-:W-:-:S10]  /*0ce0*/  IMAD.MOV.U32 R13, RZ, RZ, -0x80000 ;  /* 0xfff80000ff0d7424 */ /* 0x000fd400078e00ff */
[----:B------:R-:W-:Y:S05]  /*0cf0*/  @!P0 BRA `(.L_x_6) ;  /* 0x0000000000348947 */ /* 0x000fea0003800000 */
[----:B------:R-:W-:Y:S02]  /*0d00*/  ISETP.NE.AND P0, PT, R21, 0x7ff00000, PT ;  /* 0x7ff000001500780c */ /* 0x000fe40003f05270 */
[----:B------:R-:W-:Y:S02]  /*0d10*/  LOP3.LUT R13, R7, 0x80000000, R9, 0x48, !PT ;  /* 0x80000000070d7812 */ /* 0x000fe400078e4809 */
[----:B------:R-:W-:-:S13]  /*0d20*/  ISETP.EQ.OR P0, PT, R20, RZ, !P0 ;  /* 0x000000ff1400720c */ /* 0x000fda0004702670 */
[----:B------:R-:W-:Y:S01]  /*0d30*/  @P0 LOP3.LUT R2, R13, 0x7ff00000, RZ, 0xfc, !PT ;  /* 0x7ff000000d020812 */ /* 0x000fe200078efcff */
[----:B------:R-:W-:Y:S02]  /*0d40*/  @!P0 IMAD.MOV.U32 R12, RZ, RZ, RZ ;  /* 0x000000ffff0c8224 */ /* 0x000fe400078e00ff */
[----:B------:R-:W-:Y:S02]  /*0d50*/  @P0 IMAD.MOV.U32 R12, RZ, RZ, RZ ;  /* 0x000000ffff0c0224 */ /* 0x000fe400078e00ff */
[----:B------:R-:W-:Y:S01]  /*0d60*/  @P0 IMAD.MOV.U32 R13, RZ, RZ, R2 ;  /* 0x000000ffff0d0224 */ /* 0x000fe200078e0002 */
[----:B------:R-:W-:Y:S06]  /*0d70*/  BRA `(.L_x_6) ;  /* 0x0000000000147947 */ /* 0x000fec0003800000 */
.L_x_8:
[----:B------:R-:W-:Y:S01]  /*0d80*/  LOP3.LUT R13, R9, 0x80000, RZ, 0xfc, !PT ;  /* 0x00080000090d7812 */ /* 0x000fe200078efcff */
[----:B------:R-:W-:Y:S01]  /*0d90*/  IMAD.MOV.U32 R12, RZ, RZ, R8 ;  /* 0x000000ffff0c7224 */ /* 0x000fe200078e0008 */
[----:B------:R-:W-:Y:S06]  /*0da0*/  BRA `(.L_x_6) ;  /* 0x0000000000087947 */ /* 0x000fec0003800000 */
.L_x_7:
[----:B------:R-:W-:Y:S01]  /*0db0*/  LOP3.LUT R13, R7, 0x80000, RZ, 0xfc, !PT ;  /* 0x00080000070d7812 */ /* 0x000fe200078efcff */
[----:B------:R-:W-:-:S07]  /*0dc0*/  IMAD.MOV.U32 R12, RZ, RZ, R6 ;  /* 0x000000ffff0c7224 */ /* 0x000fce00078e0006 */
.L_x_6:
[----:B------:R-:W-:Y:S05]  /*0dd0*/  BSYNC.RECONVERGENT B1 ;  /* 0x0000000000017941 */ /* 0x000fea0003800200 */
.L_x_4:
[----:B------:R-:W-:Y:S02]  /*0de0*/  IMAD.MOV.U32 R2, RZ, RZ, R4 ;  /* 0x000000ffff027224 */ /* 0x000fe400078e0004 */
[----:B------:R-:W-:-:S04]  /*0df0*/  IMAD.MOV.U32 R3, RZ, RZ, 0x0 ;  /* 0x00000000ff037424 */ /* 0x000fc800078e00ff */
[----:B------:R-:W-:Y:S05]  /*0e00*/  RET.REL.NODEC R2 `(_Z22gaussian_kernel_kernelPKdS0_Pdiid) ;  /* 0xfffffff0027c7950 */ /* 0x000fea0003c3ffff */
.L_x_9:
[----:B------:R-:W-:-:S00]  /*0e10*/  BRA `(.L_x_9) ;  /* 0xfffffffc00fc7947 */ /* 0x000fc0000383ffff */
[----:B------:R-:W-:-:S00]  /*0e20*/  NOP ;  /* 0x0000000000007918 */ /* 0x000fc00000000000 */
        /* <DEDUP_REMOVED lines=13> */
.L_x_11:


//--------------------- .text._Z19augment_data_kernelPKdPdi --------------------------
	.section	.text._Z19augment_data_kernelPKdPdi,"ax",@progbits
	.align	128
        .global         _Z19augment_data_kernelPKdPdi
        .type           _Z19augment_data_kernelPKdPdi,@function
        .size           _Z19augment_data_kernelPKdPdi,(.L_x_13 - _Z19augment_data_kernelPKdPdi)
        .other          _Z19augment_data_kernelPKdPdi,@"STO_CUDA_ENTRY STV_DEFAULT"
_Z19augment_data_kernelPKdPdi:
.text._Z19augment_data_kernelPKdPdi:
[----:B------:R-:W-:Y:S01]  /*0000*/  LDC R1, c[0x0][0x37c] ;  /* 0x0000df00ff017b82 */ /* 0x000fe20000000800 */
[----:B------:R-:W0:Y:S07]  /*0010*/  S2R R0, SR_TID.X ;  /* 0x0000000000007919 */ /* 0x000e2e0000002100 */
[----:B------:R-:W0:Y:S01]  /*0020*/  S2UR UR4, SR_CTAID.X ;  /* 0x00000000000479c3 */ /* 0x000e220000002500 */
[----:B------:R-:W1:Y:S07]  /*0030*/  LDCU UR5, c[0x0][0x390] ;  /* 0x00007200ff0577ac */ /* 0x000e6e0008000800 */
[----:B------:R-:W0:Y:S02]  /*0040*/  LDC R7, c[0x0][0x360] ;  /* 0x0000d800ff077b82 */ /* 0x000e240000000800 */
[----:B0-----:R-:W-:-:S05]  /*0050*/  IMAD R7, R7, UR4, R0 ;  /* 0x0000000407077c24 */ /* 0x001fca000f8e0200 */
[----:B-1----:R-:W-:-:S13]  /*0060*/  ISETP.GE.AND P0, PT, R7, UR5, PT ;  /* 0x0000000507007c0c */ /* 0x002fda000bf06270 */
[----:B------:R-:W-:Y:S05]  /*0070*/  @P0 EXIT ;  /* 0x000000000000094d */ /* 0x000fea0003800000 */
[----:B------:R-:W0:Y:S01]  /*0080*/  LDC.64 R2, c[0x0][0x380] ;  /* 0x0000e000ff027b82 */ /* 0x000e220000000a00 */
[----:B------:R-:W1:Y:S07]  /*0090*/  LDCU.64 UR4, c[0x0][0x358] ;  /* 0x00006b00ff0477ac */ /* 0x000e6e0008000a00 */
[----:B------:R-:W2:Y:S01]  /*00a0*/  LDC.64 R4, c[0x0][0x388] ;  /* 0x0000e200ff047b82 */ /* 0x000ea20000000a00 */
[----:B0-----:R-:W-:-:S06]  /*00b0*/  IMAD.WIDE R2, R7, 0x8, R2 ;  /* 0x0000000807027825 */ /* 0x001fcc00078e0202 */
[----:B-1----:R-:W3:Y:S01]  /*00c0*/  LDG.E.64 R2, desc[UR4][R2.64] ;  /* 0x0000000402027981 */ /* 0x002ee2000c1e1b00 */
[----:B------:R-:W-:Y:S01]  /*00d0*/  SHF.L.U32 R7, R7, 0x1, RZ ;  /* 0x0000000107077819 */ /* 0x000fe200000006ff */
[----:B------:R-:W-:-:S04]  /*00e0*/  HFMA2 R6, -RZ, RZ, 0, 0 ;  /* 0x00000000ff067431 */ /* 0x000fc800000001ff */
[----:B--2---:R-:W-:Y:S01]  /*00f0*/  IMAD.WIDE R4, R7, 0x8, R4 ;  /* 0x0000000807047825 */ /* 0x004fe200078e0204 */
[----:B------:R-:W-:-:S05]  /*0100*/  MOV R7, 0x3ff00000 ;  /* 0x3ff0000000077802 */ /* 0x000fca0000000f00 */
[----:B------:R-:W-:Y:S04]  /*0110*/  STG.E.64 desc[UR4][R4.64+0x8], R6 ;  /* 0x0000080604007986 */ /* 0x000fe8000c101b04 */
[----:B---3--:R-:W-:Y:S01]  /*0120*/  STG.E.64 desc[UR4][R4.64], R2 ;  /* 0x0000000204007986 */ /* 0x008fe2000c101b04 */
[----:B------:R-:W-:Y:S05]  /*0130*/  EXIT ;  /* 0x000000000000794d */ /* 0x000fea0003800000 */
.L_x_10:
        /* <DEDUP_REMOVED lines=12> */
.L_x_13:


//--------------------- .nv.shared.reserved.0     --------------------------
	.section	.nv.shared.reserved.0,"aw",@nobits
	.weak		__nv_reservedSMEM_offset_0_alias
	.size		__nv_reservedSMEM_offset_0_alias, 0, 64
	.other		__nv_reservedSMEM_offset_0_alias,@"STO_CUDA_RESERVED_SHARED STV_DEFAULT"
__nv_reservedSMEM_offset_0_alias:
	.zero		0
	.zero		64


//--------------------- .nv.constant0._Z22gaussian_kernel_kernelPKdS0_Pdiid --------------------------
	.section	.nv.constant0._Z22gaussian_kernel_kernelPKdS0_Pdiid,"a",@progbits
	.sectionflags	@""
	.align	4
.nv.constant0._Z22gaussian_kernel_kernelPKdS0_Pdiid:
	.zero		936


//--------------------- .nv.constant0._Z19augment_data_kernelPKdPdi --------------------------
	.section	.nv.constant0._Z19augment_data_kernelPKdPdi,"a",@progbits
	.sectionflags	@""
	.align	4
.nv.constant0._Z19augment_data_kernelPKdPdi:
	.zero		916


//--------------------- SYMBOLS --------------------------

	.type		.nv.reservedSmem.offset0,@object
	.size		.nv.reservedSmem.offset0,0x4
